	.headerflags	@"EF_CUDA_TEXMODE_UNIFIED EF_CUDA_64BIT_ADDRESS EF_CUDA_ACCELERATORS EF_CUDA_SM90 EF_CUDA_VIRTUAL_SM(EF_CUDA_SM90)"
	.elftype	@"ET_EXEC"


//--------------------- .nv.info                  --------------------------
	.section	.nv.info,"",@"SHT_CUDA_INFO"
	.align	4


	//----- nvinfo : EIATTR_REGCOUNT
	.align		4
        /*0000*/ 	.byte	0x04, 0x2f
        /*0002*/ 	.short	(.L_3 - .L_2)
	.align		4
.L_2:
        /*0004*/ 	.word	index@(triton_poi_fused__native_batch_norm_legit_no_training_convolution_relu_2)
        /*0008*/ 	.word	0x00000016


	//----- nvinfo : EIATTR_MIN_STACK_SIZE
	.align		4
.L_3:
        /*000c*/ 	.byte	0x04, 0x12
        /*000e*/ 	.short	(.L_5 - .L_4)
	.align		4
.L_4:
        /*0010*/ 	.word	index@(triton_poi_fused__native_batch_norm_legit_no_training_convolution_relu_2)
        /*0014*/ 	.word	0x00000000


	//----- nvinfo : EIATTR_FRAME_SIZE
	.align		4
.L_5:
        /*0018*/ 	.byte	0x04, 0x11
        /*001a*/ 	.short	(.L_7 - .L_6)
	.align		4
.L_6:
        /*001c*/ 	.word	index@(triton_poi_fused__native_batch_norm_legit_no_training_convolution_relu_2)
        /*0020*/ 	.word	0x00000000


	//----- nvinfo : EIATTR_MIN_STACK_SIZE
	.align		4
.L_7:
        /*0024*/ 	.byte	0x04, 0x12
        /*0026*/ 	.short	(.L_9 - .L_8)
	.align		4
.L_8:
        /*0028*/ 	.word	index@(triton_poi_fused__native_batch_norm_legit_no_training_convolution_relu_2)
        /*002c*/ 	.word	0x00000000
.L_9:


//--------------------- .nv.info.triton_poi_fused__native_batch_norm_legit_no_training_convolution_relu_2 --------------------------
	.section	.nv.info.triton_poi_fused__native_batch_norm_legit_no_training_convolution_relu_2,"",@"SHT_CUDA_INFO"
	.sectionflags	@""
	.align	4


	//----- nvinfo : EIATTR_CUDA_API_VERSION
	.align		4
        /*0000*/ 	.byte	0x04, 0x37
        /*0002*/ 	.short	(.L_11 - .L_10)
.L_10:
        /*0004*/ 	.word	0x0000007c


	//----- nvinfo : EIATTR_KPARAM_INFO
	.align		4
.L_11:
        /*0008*/ 	.byte	0x04, 0x17
        /*000a*/ 	.short	(.L_13 - .L_12)
.L_12:
        /*000c*/ 	.word	0x00000000
        /*0010*/ 	.short	0x0007
        /*0012*/ 	.short	0x0038
        /*0014*/ 	.byte	0x00, 0xf0, 0x11, 0x00


	//----- nvinfo : EIATTR_KPARAM_INFO
	.align		4
.L_13:
        /*0018*/ 	.byte	0x04, 0x17
        /*001a*/ 	.short	(.L_15 - .L_14)
.L_14:
        /*001c*/ 	.word	0x00000000
        /*0020*/ 	.short	0x0006
        /*0022*/ 	.short	0x0030
        /*0024*/ 	.byte	0x00, 0xf4, 0x21, 0x00


	//----- nvinfo : EIATTR_KPARAM_INFO
	.align		4
.L_15:
        /*0028*/ 	.byte	0x04, 0x17
        /*002a*/ 	.short	(.L_17 - .L_16)
.L_16:
        /*002c*/ 	.word	0x00000000
        /*0030*/ 	.short	0x0005
        /*0032*/ 	.short	0x0028
        /*0034*/ 	.byte	0x00, 0xf4, 0x21, 0x00


	//----- nvinfo : EIATTR_KPARAM_INFO
	.align		4
.L_17:
        /*0038*/ 	.byte	0x04, 0x17
        /*003a*/ 	.short	(.L_19 - .L_18)
.L_18:
        /*003c*/ 	.word	0x00000000
        /*0040*/ 	.short	0x0004
        /*0042*/ 	.short	0x0020
        /*0044*/ 	.byte	0x00, 0xf4, 0x21, 0x00


	//----- nvinfo : EIATTR_KPARAM_INFO
	.align		4
.L_19:
        /*0048*/ 	.byte	0x04, 0x17
        /*004a*/ 	.short	(.L_21 - .L_20)
.L_20:
        /*004c*/ 	.word	0x00000000
        /*0050*/ 	.short	0x0003
        /*0052*/ 	.short	0x0018
        /*0054*/ 	.byte	0x00, 0xf4, 0x21, 0x00


	//----- nvinfo : EIATTR_KPARAM_INFO
	.align		4
.L_21:
        /*0058*/ 	.byte	0x04, 0x17
        /*005a*/ 	.short	(.L_23 - .L_22)
.L_22:
        /*005c*/ 	.word	0x00000000
        /*0060*/ 	.short	0x0002
        /*0062*/ 	.short	0x0010
        /*0064*/ 	.byte	0x00, 0xf4, 0x21, 0x00


	//----- nvinfo : EIATTR_KPARAM_INFO
	.align		4
.L_23:
        /*0068*/ 	.byte	0x04, 0x17
        /*006a*/ 	.short	(.L_25 - .L_24)
.L_24:
        /*006c*/ 	.word	0x00000000
        /*0070*/ 	.short	0x0001
        /*0072*/ 	.short	0x0008
        /*0074*/ 	.byte	0x00, 0xf4, 0x21, 0x00


	//----- nvinfo : EIATTR_KPARAM_INFO
	.align		4
.L_25:
        /*0078*/ 	.byte	0x04, 0x17
        /*007a*/ 	.short	(.L_27 - .L_26)
.L_26:
        /*007c*/ 	.word	0x00000000
        /*0080*/ 	.short	0x0000
        /*0082*/ 	.short	0x0000
        /*0084*/ 	.byte	0x00, 0xf4, 0x21, 0x00


	//----- nvinfo : EIATTR_SPARSE_MMA_MASK
	.align		4
.L_27:
        /*0088*/ 	.byte	0x03, 0x50
        /*008a*/ 	.short	0x0000


	//----- nvinfo : EIATTR_MAXREG_COUNT
	.align		4
        /*008c*/ 	.byte	0x03, 0x1b
        /*008e*/ 	.short	0x00ff


	//----- nvinfo : EIATTR_EXIT_INSTR_OFFSETS
	.align		4
        /*0090*/ 	.byte	0x04, 0x1c
        /*0092*/ 	.short	(.L_29 - .L_28)


	//   ....[0]....
.L_28:
        /*0094*/ 	.word	0x00000400


	//----- nvinfo : EIATTR_REQNTID
	.align		4
.L_29:
        /*0098*/ 	.byte	0x04, 0x10
        /*009a*/ 	.short	(.L_31 - .L_30)
.L_30:
        /*009c*/ 	.word	0x00000100
        /*00a0*/ 	.word	0x00000001
        /*00a4*/ 	.word	0x00000001


	//----- nvinfo : EIATTR_CBANK_PARAM_SIZE
	.align		4
.L_31:
        /*00a8*/ 	.byte	0x03, 0x19
        /*00aa*/ 	.short	0x003c


	//----- nvinfo : EIATTR_PARAM_CBANK
	.align		4
        /*00ac*/ 	.byte	0x04, 0x0a
        /*00ae*/ 	.short	(.L_33 - .L_32)
	.align		4
.L_32:
        /*00b0*/ 	.word	index@(.nv.constant0.triton_poi_fused__native_batch_norm_legit_no_training_convolution_relu_2)
        /*00b4*/ 	.short	0x0210
        /*00b6*/ 	.short	0x003c


	//----- nvinfo : EIATTR_SW_WAR
	.align		4
.L_33:
        /*00b8*/ 	.byte	0x04, 0x36
        /*00ba*/ 	.short	(.L_35 - .L_34)
.L_34:
        /*00bc*/ 	.word	0x00000008
.L_35:


//--------------------- .nv.callgraph             --------------------------
	.section	.nv.callgraph,"",@"SHT_CUDA_CALLGRAPH"
	.align	4
	.sectionentsize	8
	.align		4
        /*0000*/ 	.word	0x00000000
	.align		4
        /*0004*/ 	.word	0xffffffff
	.align		4
        /*0008*/ 	.word	0x00000000
	.align		4
        /*000c*/ 	.word	0xfffffffe
	.align		4
        /*0010*/ 	.word	0x00000000
	.align		4
        /*0014*/ 	.word	0xfffffffd
	.align		4
        /*0018*/ 	.word	0x00000000
	.align		4
        /*001c*/ 	.word	0xfffffffc


//--------------------- .nv.constant4             --------------------------
	.section	.nv.constant4,"a",@progbits
	.align	8
	.align		8
.nv.constant4:
        /*0000*/ 	.dword	_$_str
	.align		8
        /*0008*/ 	.dword	_$_str_$_2


//--------------------- .text.triton_poi_fused__native_batch_norm_legit_no_training_convolution_relu_2 --------------------------
	.section	.text.triton_poi_fused__native_batch_norm_legit_no_training_convolution_relu_2,"ax",@progbits
	.align	128
        .global         triton_poi_fused__native_batch_norm_legit_no_training_convolution_relu_2
        .type           triton_poi_fused__native_batch_norm_legit_no_training_convolution_relu_2,@function
        .size           triton_poi_fused__native_batch_norm_legit_no_training_convolution_relu_2,(.L_x_1 - triton_poi_fused__native_batch_norm_legit_no_training_convolution_relu_2)
        .other          triton_poi_fused__native_batch_norm_legit_no_training_convolution_relu_2,@"STO_CUDA_ENTRY STV_DEFAULT"
triton_poi_fused__native_batch_norm_legit_no_training_convolution_relu_2:
.text.triton_poi_fused__native_batch_norm_legit_no_training_convolution_relu_2:
[----:B------:R-:W-:Y:S01]  /*0000*/  LDC R1, c[0x0][0x28] ;  /* 0x00000a00ff017b82 */ /* 0x000fe20000000800 */
[----:B------:R-:W1:Y:S07]  /*0010*/  S2R R0, SR_TID.X ;  /* 0x0000000000007919 */ /* 0x000e6e0000002100 */
[----:B------:R-:W2:Y:S01]  /*0020*/  LDC.64 R14, c[0x0][0x228] ;  /* 0x00008a00ff0e7b82 */ /* 0x000ea20000000a00 */
[----:B------:R-:W-:Y:S01]  /*0030*/  ULDC.64 UR4, c[0x0][0x208] ;  /* 0x0000820000047ab9 */ /* 0x000fe20000000a00 */
[----:B------:R-:W3:Y:S06]  /*0040*/  S2R R3, SR_CTAID.X ;  /* 0x0000000000037919 */ /* 0x000eec0000002500 */
[----:B------:R-:W4:Y:S08]  /*0050*/  LDC.64 R10, c[0x0][0x218] ;  /* 0x00008600ff0a7b82 */ /* 0x000f300000000a00 */
[----:B------:R-:W5:Y:S08]  /*0060*/  LDC.64 R12, c[0x0][0x220] ;  /* 0x00008800ff0c7b82 */ /* 0x000f700000000a00 */
[----:B------:R-:W2:Y:S01]  /*0070*/  LDC.64 R16, c[0x0][0x230] ;  /* 0x00008c00ff107b82 */ /* 0x000ea20000000a00 */
[----:B-1----:R-:W-:-:S07]  /*0080*/  SHF.L.U32 R0, R0, 0x1, RZ ;  /* 0x0000000100007819 */ /* 0x002fce00000006ff */
[----:B------:R-:W1:Y:S01]  /*0090*/  LDC.64 R4, c[0x0][0x238] ;  /* 0x00008e00ff047b82 */ /* 0x000e620000000a00 */
[----:B------:R-:W-:-:S04]  /*00a0*/  LOP3.LUT R0, R0, 0x1fe, RZ, 0xc0, !PT ;  /* 0x000001fe00007812 */ /* 0x000fc800078ec0ff */
[----:B---3--:R-:W-:-:S05]  /*00b0*/  LEA R0, R3, R0, 0x9 ;  /* 0x0000000003007211 */ /* 0x008fca00078e48ff */
[----:B------:R-:W-:-:S05]  /*00c0*/  IMAD.HI R2, R0, 0x1eb8a091, RZ ;  /* 0x1eb8a09100027827 */ /* 0x000fca00078e02ff */
[----:B------:R-:W-:-:S04]  /*00d0*/  SHF.R.U32.HI R3, RZ, 0x1f, R2 ;  /* 0x0000001fff037819 */ /* 0x000fc80000011602 */
[----:B------:R-:W-:-:S04]  /*00e0*/  LEA.HI R3, R2, R3, RZ, 0x11 ;  /* 0x0000000302037211 */ /* 0x000fc800078f88ff */
[----:B------:R-:W-:-:S04]  /*00f0*/  PRMT R2, R3, 0x9910, RZ ;  /* 0x0000991003027816 */ /* 0x000fc800000000ff */
[----:B------:R-:W-:-:S04]  /*0100*/  SHF.R.S32.HI R2, RZ, 0xf, R2 ;  /* 0x0000000fff027819 */ /* 0x000fc80000011402 */
[----:B------:R-:W-:-:S04]  /*0110*/  LOP3.LUT R2, R2, 0xffff, RZ, 0xc0, !PT ;  /* 0x0000ffff02027812 */ /* 0x000fc800078ec0ff */
[----:B------:R-:W-:-:S04]  /*0120*/  LEA.HI R2, R2, R3, RZ, 0x15 ;  /* 0x0000000302027211 */ /* 0x000fc800078fa8ff */
[----:B------:R-:W-:-:S04]  /*0130*/  LOP3.LUT R2, R2, 0xffe0, RZ, 0xc0, !PT ;  /* 0x0000ffe002027812 */ /* 0x000fc800078ec0ff */
[----:B------:R-:W-:-:S04]  /*0140*/  IADD3 R2, RZ, -R2, RZ ;  /* 0x80000002ff027210 */ /* 0x000fc80007ffe0ff */
[----:B------:R-:W-:-:S04]  /*0150*/  PRMT R2, R2, 0x7710, RZ ;  /* 0x0000771002027816 */ /* 0x000fc800000000ff */
[----:B------:R-:W-:-:S04]  /*0160*/  IADD3 R3, R3, R2, RZ ;  /* 0x0000000203037210 */ /* 0x000fc80007ffe0ff */
[----:B------:R-:W-:Y:S02]  /*0170*/  PRMT R19, R3, 0x9910, RZ ;  /* 0x0000991003137816 */ /* 0x000fe400000000ff */
[----:B------:R-:W3:Y:S03]  /*0180*/  LDC.64 R2, c[0x0][0x210] ;  /* 0x00008400ff027b82 */ /* 0x000ee60000000a00 */
[----:B--2---:R-:W-:-:S05]  /*0190*/  IMAD.WIDE R14, R19, 0x4, R14 ;  /* 0x00000004130e7825 */ /* 0x004fca00078e020e */
[----:B------:R2:W2:Y:S01]  /*01a0*/  LDG.E.EL R18, desc[UR4][R14.64] ;  /* 0x000000040e127981 */ /* 0x0004a2000c2e1900 */
[----:B----4-:R-:W-:-:S04]  /*01b0*/  IMAD.WIDE R10, R19, 0x4, R10 ;  /* 0x00000004130a7825 */ /* 0x010fc800078e020a */
[----:B-----5:R-:W-:Y:S01]  /*01c0*/  IMAD.WIDE R12, R19, 0x4, R12 ;  /* 0x00000004130c7825 */ /* 0x020fe200078e020c */
[----:B------:R4:W5:Y:S04]  /*01d0*/  LDG.E.EL R8, desc[UR4][R10.64] ;  /* 0x000000040a087981 */ /* 0x000968000c2e1900 */
[----:B------:R-:W5:Y:S01]  /*01e0*/  LDG.E.EL R9, desc[UR4][R12.64] ;  /* 0x000000040c097981 */ /* 0x000f62000c2e1900 */
[----:B---3--:R-:W-:-:S05]  /*01f0*/  IMAD.WIDE R2, R0, 0x4, R2 ;  /* 0x0000000400027825 */ /* 0x008fca00078e0202 */
[----:B------:R-:W5:Y:S01]  /*0200*/  LDG.E.64 R6, desc[UR4][R2.64] ;  /* 0x0000000402067981 */ /* 0x000f62000c1e1b00 */
[----:B0-2---:R-:W-:-:S04]  /*0210*/  IMAD.WIDE R14, R19, 0x4, R16 ;  /* 0x00000004130e7825 */ /* 0x005fc800078e0210 */
[----:B-1----:R-:W-:Y:S02]  /*0220*/  IMAD.WIDE R16, R19, 0x4, R4 ;  /* 0x0000000413107825 */ /* 0x002fe400078e0204 */
[----:B------:R-:W2:Y:S01]  /*0230*/  LDG.E.EL R14, desc[UR4][R14.64] ;  /* 0x000000040e0e7981 */ /* 0x000ea2000c2e1900 */
[----:B----4-:R-:W-:Y:S01]  /*0240*/  HFMA2.MMA R10, -RZ, RZ, 1.625, 0 ;  /* 0x3e800000ff0a7435 */ /* 0x010fe200000001ff */
[----:B------:R-:W0:Y:S02]  /*0250*/  LDC.64 R4, c[0x0][0x240] ;  /* 0x00009000ff047b82 */ /* 0x000e240000000a00 */
[----:B------:R-:W2:Y:S01]  /*0260*/  LDG.E.EL R17, desc[UR4][R16.64] ;  /* 0x0000000410117981 */ /* 0x000ea2000c2e1900 */
[----:B0-----:R-:W-:-:S04]  /*0270*/  IMAD.WIDE R4, R0, 0x4, R4 ;  /* 0x0000000400047825 */ /* 0x001fc800078e0204 */
[----:B------:R-:W-:-:S04]  /*0280*/  FADD R18, R18, 9.9999997473787516356e-06 ;  /* 0x3727c5ac12127421 */ /* 0x000fc80000000000 */
[----:B------:R-:W0:Y:S02]  /*0290*/  MUFU.SQRT R19, R18 ;  /* 0x0000001200137308 */ /* 0x000e240000002000 */
[C---:B0-----:R-:W-:Y:S02]  /*02a0*/  FSETP.GT.AND P0, PT, R19.reuse, 8.50705917302346158658e+37, PT ;  /* 0x7e8000001300780b */ /* 0x041fe40003f04000 */
[----:B------:R-:W-:-:S11]  /*02b0*/  FSETP.GEU.AND P1, PT, R19, 1.175494350822287508e-38, PT ;  /* 0x008000001300780b */ /* 0x000fd60003f2e000 */
[----:B------:R-:W-:-:S04]  /*02c0*/  @P0 FMUL R19, R19, 0.25 ;  /* 0x3e80000013130820 */ /* 0x000fc80000400000 */
[----:B------:R-:W-:-:S06]  /*02d0*/  @!P1 FMUL R19, R19, 16777216 ;  /* 0x4b80000013139820 */ /* 0x000fcc0000400000 */
[----:B------:R-:W0:Y:S01]  /*02e0*/  MUFU.RCP R19, R19 ;  /* 0x0000001300137308 */ /* 0x000e220000001000 */
[----:B------:R-:W-:Y:S01]  /*02f0*/  FSEL R10, R10, 1, P0 ;  /* 0x3f8000000a0a7808 */ /* 0x000fe20000000000 */
[--C-:B-----5:R-:W-:Y:S01]  /*0300*/  FADD R6, R6, R8.reuse ;  /* 0x0000000806067221 */ /* 0x120fe20000000000 */
[----:B------:R-:W-:-:S03]  /*0310*/  FADD R7, R7, R8 ;  /* 0x0000000807077221 */ /* 0x000fc60000000000 */
[----:B------:R-:W-:Y:S01]  /*0320*/  @!P1 FMUL R10, R10, 16777216 ;  /* 0x4b8000000a0a9820 */ /* 0x000fe20000400000 */
[C---:B------:R-:W-:Y:S01]  /*0330*/  FADD R8, -R9.reuse, R6 ;  /* 0x0000000609087221 */ /* 0x040fe20000000100 */
[----:B------:R-:W-:Y:S02]  /*0340*/  FADD R9, -R9, R7 ;  /* 0x0000000709097221 */ /* 0x000fe40000000100 */
[----:B0-----:R-:W-:-:S04]  /*0350*/  FMUL R10, R19, R10 ;  /* 0x0000000a130a7220 */ /* 0x001fc80000400000 */
[-C--:B------:R-:W-:Y:S01]  /*0360*/  FMUL R8, R8, R10.reuse ;  /* 0x0000000a08087220 */ /* 0x080fe20000400000 */
[----:B------:R-:W-:-:S03]  /*0370*/  FMUL R10, R9, R10 ;  /* 0x0000000a090a7220 */ /* 0x000fc60000400000 */
[C-C-:B--2---:R-:W-:Y:S01]  /*0380*/  FFMA R8, R14.reuse, R8, R17.reuse ;  /* 0x000000080e087223 */ /* 0x144fe20000000011 */
[----:B------:R-:W-:-:S04]  /*0390*/  FFMA R10, R14, R10, R17 ;  /* 0x0000000a0e0a7223 */ /* 0x000fc80000000011 */
[----:B------:R-:W-:Y:S02]  /*03a0*/  FSETP.GEU.AND P0, PT, R8, RZ, PT ;  /* 0x000000ff0800720b */ /* 0x000fe40003f0e000 */
[----:B------:R-:W-:Y:S02]  /*03b0*/  FSETP.GEU.AND P1, PT, R10, RZ, PT ;  /* 0x000000ff0a00720b */ /* 0x000fe40003f2e000 */
[----:B------:R-:W-:Y:S02]  /*03c0*/  FSEL R8, R8, RZ, P0 ;  /* 0x000000ff08087208 */ /* 0x000fe40000000000 */
[----:B------:R-:W-:Y:S01]  /*03d0*/  FSEL R9, R10, RZ, P1 ;  /* 0x000000ff0a097208 */ /* 0x000fe20000800000 */
[----:B------:R-:W-:Y:S04]  /*03e0*/  STG.E.64 desc[UR4][R2.64], R6 ;  /* 0x0000000602007986 */ /* 0x000fe8000c101b04 */
[----:B------:R-:W-:Y:S01]  /*03f0*/  STG.E.64 desc[UR4][R4.64], R8 ;  /* 0x0000000804007986 */ /* 0x000fe2000c101b04 */
[----:B------:R-:W-:Y:S05]  /*0400*/  EXIT ;  /* 0x000000000000794d */ /* 0x000fea0003800000 */
.L_x_0:
[----:B------:R-:W-:-:S00]  /*0410*/  BRA `(.L_x_0) ;  /* 0xfffffffc00fc7947 */ /* 0x000fc0000383ffff */
[----:B------:R-:W-:-:S00]  /*0420*/  NOP ;  /* 0x0000000000007918 */ /* 0x000fc00000000000 */
        /* <DEDUP_REMOVED lines=13> */
.L_x_1:


//--------------------- .nv.global.init           --------------------------
	.section	.nv.global.init,"aw",@progbits
.nv.global.init:
	.type		_$_str,@object
	.size		_$_str,(_$_str_$_2 - _$_str)
_$_str:
        /*0000*/ 	.byte	0x5f, 0x5f, 0x43, 0x55, 0x44, 0x41, 0x5f, 0x46, 0x54, 0x5a, 0x00
	.type		_$_str_$_2,@object
	.size		_$_str_$_2,(.L_1 - _$_str_$_2)
_$_str_$_2:
        /*000b*/ 	.byte	0x5f, 0x5f, 0x43, 0x55, 0x44, 0x41, 0x5f, 0x50, 0x52, 0x45, 0x43, 0x5f, 0x53, 0x51, 0x52, 0x54
        /*001b*/ 	.byte	0x00
.L_1:


//--------------------- .nv.constant0.triton_poi_fused__native_batch_norm_legit_no_training_convolution_relu_2 --------------------------
	.section	.nv.constant0.triton_poi_fused__native_batch_norm_legit_no_training_convolution_relu_2,"a",@progbits
	.sectionflags	@""
	.align	4
.nv.constant0.triton_poi_fused__native_batch_norm_legit_no_training_convolution_relu_2:
	.zero		588
